	.headerflags	@"EF_CUDA_TEXMODE_UNIFIED EF_CUDA_64BIT_ADDRESS EF_CUDA_ACCELERATORS EF_CUDA_SM90 EF_CUDA_VIRTUAL_SM(EF_CUDA_SM90)"
	.elftype	@"ET_EXEC"


//--------------------- .nv.info                  --------------------------
	.section	.nv.info,"",@"SHT_CUDA_INFO"
	.align	4


	//----- nvinfo : EIATTR_REGCOUNT
	.align		4
        /*0000*/ 	.byte	0x04, 0x2f
        /*0002*/ 	.short	(.L_1 - .L_0)
	.align		4
.L_0:
        /*0004*/ 	.word	index@(triton_poi_fused_mul_silu_7)
        /*0008*/ 	.word	0x0000001f


	//----- nvinfo : EIATTR_MIN_STACK_SIZE
	.align		4
.L_1:
        /*000c*/ 	.byte	0x04, 0x12
        /*000e*/ 	.short	(.L_3 - .L_2)
	.align		4
.L_2:
        /*0010*/ 	.word	index@(triton_poi_fused_mul_silu_7)
        /*0014*/ 	.word	0x00000000


	//----- nvinfo : EIATTR_FRAME_SIZE
	.align		4
.L_3:
        /*0018*/ 	.byte	0x04, 0x11
        /*001a*/ 	.short	(.L_5 - .L_4)
	.align		4
.L_4:
        /*001c*/ 	.word	index@(triton_poi_fused_mul_silu_7)
        /*0020*/ 	.word	0x00000000


	//----- nvinfo : EIATTR_MIN_STACK_SIZE
	.align		4
.L_5:
        /*0024*/ 	.byte	0x04, 0x12
        /*0026*/ 	.short	(.L_7 - .L_6)
	.align		4
.L_6:
        /*0028*/ 	.word	index@(triton_poi_fused_mul_silu_7)
        /*002c*/ 	.word	0x00000000
.L_7:


//--------------------- .nv.info.triton_poi_fused_mul_silu_7 --------------------------
	.section	.nv.info.triton_poi_fused_mul_silu_7,"",@"SHT_CUDA_INFO"
	.sectionflags	@""
	.align	4


	//----- nvinfo : EIATTR_CUDA_API_VERSION
	.align		4
        /*0000*/ 	.byte	0x04, 0x37
        /*0002*/ 	.short	(.L_9 - .L_8)
.L_8:
        /*0004*/ 	.word	0x0000007c


	//----- nvinfo : EIATTR_KPARAM_INFO
	.align		4
.L_9:
        /*0008*/ 	.byte	0x04, 0x17
        /*000a*/ 	.short	(.L_11 - .L_10)
.L_10:
        /*000c*/ 	.word	0x00000000
        /*0010*/ 	.short	0x0004
        /*0012*/ 	.short	0x0020
        /*0014*/ 	.byte	0x00, 0xf4, 0x21, 0x00


	//----- nvinfo : EIATTR_KPARAM_INFO
	.align		4
.L_11:
        /*0018*/ 	.byte	0x04, 0x17
        /*001a*/ 	.short	(.L_13 - .L_12)
.L_12:
        /*001c*/ 	.word	0x00000000
        /*0020*/ 	.short	0x0003
        /*0022*/ 	.short	0x0018
        /*0024*/ 	.byte	0x00, 0xf0, 0x11, 0x00


	//----- nvinfo : EIATTR_KPARAM_INFO
	.align		4
.L_13:
        /*0028*/ 	.byte	0x04, 0x17
        /*002a*/ 	.short	(.L_15 - .L_14)
.L_14:
        /*002c*/ 	.word	0x00000000
        /*0030*/ 	.short	0x0002
        /*0032*/ 	.short	0x0010
        /*0034*/ 	.byte	0x00, 0xf4, 0x21, 0x00


	//----- nvinfo : EIATTR_KPARAM_INFO
	.align		4
.L_15:
        /*0038*/ 	.byte	0x04, 0x17
        /*003a*/ 	.short	(.L_17 - .L_16)
.L_16:
        /*003c*/ 	.word	0x00000000
        /*0040*/ 	.short	0x0001
        /*0042*/ 	.short	0x0008
        /*0044*/ 	.byte	0x00, 0xf4, 0x21, 0x00


	//----- nvinfo : EIATTR_KPARAM_INFO
	.align		4
.L_17:
        /*0048*/ 	.byte	0x04, 0x17
        /*004a*/ 	.short	(.L_19 - .L_18)
.L_18:
        /*004c*/ 	.word	0x00000000
        /*0050*/ 	.short	0x0000
        /*0052*/ 	.short	0x0000
        /*0054*/ 	.byte	0x00, 0xf4, 0x21, 0x00


	//----- nvinfo : EIATTR_SPARSE_MMA_MASK
	.align		4
.L_19:
        /*0058*/ 	.byte	0x03, 0x50
        /*005a*/ 	.short	0x0000


	//----- nvinfo : EIATTR_MAXREG_COUNT
	.align		4
        /*005c*/ 	.byte	0x03, 0x1b
        /*005e*/ 	.short	0x00ff


	//----- nvinfo : EIATTR_EXIT_INSTR_OFFSETS
	.align		4
        /*0060*/ 	.byte	0x04, 0x1c
        /*0062*/ 	.short	(.L_21 - .L_20)


	//   ....[0]....
.L_20:
        /*0064*/ 	.word	0x000009a0


	//   ....[1]....
        /*0068*/ 	.word	0x000009c0


	//----- nvinfo : EIATTR_REQNTID
	.align		4
.L_21:
        /*006c*/ 	.byte	0x04, 0x10
        /*006e*/ 	.short	(.L_23 - .L_22)
.L_22:
        /*0070*/ 	.word	0x00000040
        /*0074*/ 	.word	0x00000001
        /*0078*/ 	.word	0x00000001


	//----- nvinfo : EIATTR_CBANK_PARAM_SIZE
	.align		4
.L_23:
        /*007c*/ 	.byte	0x03, 0x19
        /*007e*/ 	.short	0x0028


	//----- nvinfo : EIATTR_PARAM_CBANK
	.align		4
        /*0080*/ 	.byte	0x04, 0x0a
        /*0082*/ 	.short	(.L_25 - .L_24)
	.align		4
.L_24:
        /*0084*/ 	.word	index@(.nv.constant0.triton_poi_fused_mul_silu_7)
        /*0088*/ 	.short	0x0210
        /*008a*/ 	.short	0x0028


	//----- nvinfo : EIATTR_SW_WAR
	.align		4
.L_25:
        /*008c*/ 	.byte	0x04, 0x36
        /*008e*/ 	.short	(.L_27 - .L_26)
.L_26:
        /*0090*/ 	.word	0x00000008
.L_27:


//--------------------- .nv.callgraph             --------------------------
	.section	.nv.callgraph,"",@"SHT_CUDA_CALLGRAPH"
	.align	4
	.sectionentsize	8
	.align		4
        /*0000*/ 	.word	0x00000000
	.align		4
        /*0004*/ 	.word	0xffffffff
	.align		4
        /*0008*/ 	.word	0x00000000
	.align		4
        /*000c*/ 	.word	0xfffffffe
	.align		4
        /*0010*/ 	.word	0x00000000
	.align		4
        /*0014*/ 	.word	0xfffffffd
	.align		4
        /*0018*/ 	.word	0x00000000
	.align		4
        /*001c*/ 	.word	0xfffffffc


//--------------------- .text.triton_poi_fused_mul_silu_7 --------------------------
	.section	.text.triton_poi_fused_mul_silu_7,"ax",@progbits
	.align	128
        .global         triton_poi_fused_mul_silu_7
        .type           triton_poi_fused_mul_silu_7,@function
        .size           triton_poi_fused_mul_silu_7,(.L_x_1 - triton_poi_fused_mul_silu_7)
        .other          triton_poi_fused_mul_silu_7,@"STO_CUDA_ENTRY STV_DEFAULT"
triton_poi_fused_mul_silu_7:
.text.triton_poi_fused_mul_silu_7:
[----:B------:R-:W0:Y:S02]  /*0000*/  LDC R1, c[0x0][0x28] ;  /* 0x00000a00ff017b82 */ /* 0x000e240000000800 */
[----:B------:R-:W1:Y:S01]  /*0010*/  S2R R0, SR_TID.X ;  /* 0x0000000000007919 */ /* 0x000e620000002100 */
[----:B------:R-:W2:Y:S01]  /*0020*/  LDC.64 R14, c[0x0][0x210] ;  /* 0x00008400ff0e7b82 */ /* 0x000ea20000000a00 */
[----:B------:R-:W-:Y:S01]  /*0030*/  ULDC UR4, c[0x0][0x228] ;  /* 0x00008a0000047ab9 */ /* 0x000fe20000000800 */
[----:B------:R-:W-:Y:S01]  /*0040*/  CS2R R8, SRZ ;  /* 0x0000000000087805 */ /* 0x000fe2000001ff00 */
[----:B------:R-:W3:Y:S01]  /*0050*/  S2R R13, SR_CTAID.X ;  /* 0x00000000000d7919 */ /* 0x000ee20000002500 */
[----:B------:R-:W-:-:S04]  /*0060*/  CS2R R10, SRZ ;  /* 0x00000000000a7805 */ /* 0x000fc8000001ff00 */
[----:B------:R-:W4:Y:S01]  /*0070*/  LDC.64 R16, c[0x0][0x218] ;  /* 0x00008600ff107b82 */ /* 0x000f220000000a00 */
[----:B-1----:R-:W-:-:S04]  /*0080*/  SHF.L.U32 R0, R0, 0x3, RZ ;  /* 0x0000000300007819 */ /* 0x002fc800000006ff */
[----:B------:R-:W-:-:S04]  /*0090*/  LOP3.LUT R0, R0, 0x1f8, RZ, 0xc0, !PT ;  /* 0x000001f800007812 */ /* 0x000fc800078ec0ff */
[----:B---3--:R-:W-:-:S04]  /*00a0*/  LEA R13, R13, R0, 0x9 ;  /* 0x000000000d0d7211 */ /* 0x008fc800078e48ff */
[C---:B------:R-:W-:Y:S01]  /*00b0*/  ISETP.GE.AND P0, PT, R13.reuse, UR4, PT ;  /* 0x000000040d007c0c */ /* 0x040fe2000bf06270 */
[----:B--2---:R-:W-:Y:S01]  /*00c0*/  IMAD.WIDE R14, R13, 0x2, R14 ;  /* 0x000000020d0e7825 */ /* 0x004fe200078e020e */
[----:B------:R-:W-:-:S11]  /*00d0*/  ULDC.64 UR4, c[0x0][0x208] ;  /* 0x0000820000047ab9 */ /* 0x000fd60000000a00 */
[----:B------:R-:W2:Y:S01]  /*00e0*/  @!P0 LDG.E.128 R8, desc[UR4][R14.64] ;  /* 0x000000040e088981 */ /* 0x000ea2000c1e1d00 */
[----:B------:R-:W-:Y:S02]  /*00f0*/  CS2R R4, SRZ ;  /* 0x0000000000047805 */ /* 0x000fe4000001ff00 */
[----:B------:R-:W-:Y:S01]  /*0100*/  CS2R R6, SRZ ;  /* 0x0000000000067805 */ /* 0x000fe2000001ff00 */
[----:B----4-:R-:W-:-:S05]  /*0110*/  IMAD.WIDE R16, R13, 0x2, R16 ;  /* 0x000000020d107825 */ /* 0x010fca00078e0210 */
[----:B------:R1:W3:Y:S01]  /*0120*/  @!P0 LDG.E.128 R4, desc[UR4][R16.64] ;  /* 0x0000000410048981 */ /* 0x0002e2000c1e1d00 */
[----:B--2---:R-:W-:Y:S02]  /*0130*/  HADD2.F32 R12, -RZ, R8.H1_H1 ;  /* 0x30000008ff0c7230 */ /* 0x004fe40000004100 */
[----:B------:R-:W-:Y:S02]  /*0140*/  HADD2.F32 R2, -RZ, R8.H0_H0 ;  /* 0x20000008ff027230 */ /* 0x000fe40000004100 */
[----:B------:R-:W-:Y:S02]  /*0150*/  HADD2.F32 R8, -RZ, R10.H0_H0 ;  /* 0x2000000aff087230 */ /* 0x000fe40000004100 */
[----:B------:R-:W-:Y:S01]  /*0160*/  FADD R3, RZ, -R12 ;  /* 0x8000000cff037221 */ /* 0x000fe20000000000 */
[----:B------:R-:W-:-:S03]  /*0170*/  FADD R0, RZ, -R2 ;  /* 0x80000002ff007221 */ /* 0x000fc60000000000 */
[----:B------:R-:W-:Y:S01]  /*0180*/  FMUL R15, R3, 1.4426950216293334961 ;  /* 0x3fb8aa3b030f7820 */ /* 0x000fe20000400000 */
[----:B------:R-:W-:Y:S01]  /*0190*/  FADD R19, RZ, -R8 ;  /* 0x80000008ff137221 */ /* 0x000fe20000000000 */
[----:B------:R-:W-:Y:S01]  /*01a0*/  FMUL R18, R0, 1.4426950216293334961 ;  /* 0x3fb8aa3b00127820 */ /* 0x000fe20000400000 */
[----:B------:R-:W-:Y:S02]  /*01b0*/  HADD2.F32 R0, -RZ, R9.H0_H0 ;  /* 0x20000009ff007230 */ /* 0x000fe40000004100 */
[----:B------:R-:W-:Y:S01]  /*01c0*/  FSETP.GEU.AND P4, PT, R15, -126, PT ;  /* 0xc2fc00000f00780b */ /* 0x000fe20003f8e000 */
[----:B------:R-:W-:Y:S01]  /*01d0*/  HADD2.F32 R9, -RZ, R9.H1_H1 ;  /* 0x30000009ff097230 */ /* 0x000fe20000004100 */
[----:B------:R-:W-:Y:S01]  /*01e0*/  FSETP.GEU.AND P5, PT, R18, -126, PT ;  /* 0xc2fc00001200780b */ /* 0x000fe20003fae000 */
[----:B------:R-:W-:Y:S01]  /*01f0*/  FMUL R20, R19, 1.4426950216293334961 ;  /* 0x3fb8aa3b13147820 */ /* 0x000fe20000400000 */
[----:B------:R-:W-:Y:S02]  /*0200*/  FADD R3, RZ, -R0 ;  /* 0x80000000ff037221 */ /* 0x000fe40000000000 */
[----:B------:R-:W-:-:S02]  /*0210*/  FADD R14, RZ, -R9 ;  /* 0x80000009ff0e7221 */ /* 0x000fc40000000000 */
[----:B-1----:R-:W-:Y:S01]  /*0220*/  FMUL R17, R3, 1.4426950216293334961 ;  /* 0x3fb8aa3b03117820 */ /* 0x002fe20000400000 */
[----:B------:R-:W-:Y:S01]  /*0230*/  FSETP.GEU.AND P1, PT, R20, -126, PT ;  /* 0xc2fc00001400780b */ /* 0x000fe20003f2e000 */
[----:B------:R-:W-:Y:S01]  /*0240*/  FMUL R16, R14, 1.4426950216293334961 ;  /* 0x3fb8aa3b0e107820 */ /* 0x000fe20000400000 */
[----:B------:R-:W-:Y:S02]  /*0250*/  HADD2.F32 R14, -RZ, R10.H1_H1 ;  /* 0x3000000aff0e7230 */ /* 0x000fe40000004100 */
[----:B------:R-:W-:Y:S01]  /*0260*/  @!P4 FMUL R15, R15, 0.5 ;  /* 0x3f0000000f0fc820 */ /* 0x000fe20000400000 */
[----:B------:R-:W-:Y:S01]  /*0270*/  HADD2.F32 R10, -RZ, R11.H0_H0 ;  /* 0x2000000bff0a7230 */ /* 0x000fe20000004100 */
[----:B------:R-:W-:Y:S01]  /*0280*/  FSETP.GEU.AND P3, PT, R17, -126, PT ;  /* 0xc2fc00001100780b */ /* 0x000fe20003f6e000 */
[----:B------:R-:W-:Y:S01]  /*0290*/  FADD R19, RZ, -R14 ;  /* 0x8000000eff137221 */ /* 0x000fe20000000000 */
[----:B------:R-:W-:Y:S02]  /*02a0*/  HADD2.F32 R11, -RZ, R11.H1_H1 ;  /* 0x3000000bff0b7230 */ /* 0x000fe40000004100 */
[----:B------:R-:W-:Y:S01]  /*02b0*/  @!P5 FMUL R18, R18, 0.5 ;  /* 0x3f0000001212d820 */ /* 0x000fe20000400000 */
[----:B------:R-:W1:Y:S01]  /*02c0*/  MUFU.EX2 R15, R15 ;  /* 0x0000000f000f7308 */ /* 0x000e620000000800 */
[----:B------:R-:W-:Y:S01]  /*02d0*/  FMUL R21, R19, 1.4426950216293334961 ;  /* 0x3fb8aa3b13157820 */ /* 0x000fe20000400000 */
[----:B------:R-:W-:Y:S01]  /*02e0*/  FADD R19, RZ, -R10 ;  /* 0x8000000aff137221 */ /* 0x000fe20000000000 */
[----:B------:R-:W-:Y:S01]  /*02f0*/  FSETP.GEU.AND P2, PT, R16, -126, PT ;  /* 0xc2fc00001000780b */ /* 0x000fe20003f4e000 */
[----:B------:R-:W-:-:S02]  /*0300*/  @!P1 FMUL R20, R20, 0.5 ;  /* 0x3f00000014149820 */ /* 0x000fc40000400000 */
[----:B------:R-:W-:Y:S01]  /*0310*/  FMUL R22, R19, 1.4426950216293334961 ;  /* 0x3fb8aa3b13167820 */ /* 0x000fe20000400000 */
[----:B------:R-:W-:Y:S01]  /*0320*/  FADD R19, RZ, -R11 ;  /* 0x8000000bff137221 */ /* 0x000fe20000000000 */
[----:B------:R-:W2:Y:S01]  /*0330*/  MUFU.EX2 R3, R18 ;  /* 0x0000001200037308 */ /* 0x000ea20000000800 */
[----:B------:R-:W-:Y:S01]  /*0340*/  FSETP.GEU.AND P6, PT, R21, -126, PT ;  /* 0xc2fc00001500780b */ /* 0x000fe20003fce000 */
[----:B------:R-:W-:Y:S01]  /*0350*/  @!P3 FMUL R17, R17, 0.5 ;  /* 0x3f0000001111b820 */ /* 0x000fe20000400000 */
[----:B------:R-:W-:Y:S01]  /*0360*/  FMUL R19, R19, 1.4426950216293334961 ;  /* 0x3fb8aa3b13137820 */ /* 0x000fe20000400000 */
[----:B-1----:R-:W-:-:S04]  /*0370*/  @!P4 FMUL R15, R15, R15 ;  /* 0x0000000f0f0fc220 */ /* 0x002fc80000400000 */
[----:B------:R-:W-:Y:S01]  /*0380*/  FSETP.GEU.AND P4, PT, R19, -126, PT ;  /* 0xc2fc00001300780b */ /* 0x000fe20003f8e000 */
[----:B------:R-:W-:Y:S01]  /*0390*/  @!P2 FMUL R16, R16, 0.5 ;  /* 0x3f0000001010a820 */ /* 0x000fe20000400000 */
[----:B------:R-:W1:Y:S01]  /*03a0*/  MUFU.EX2 R17, R17 ;  /* 0x0000001100117308 */ /* 0x000e620000000800 */
[----:B------:R-:W-:-:S03]  /*03b0*/  FADD R15, R15, 1 ;  /* 0x3f8000000f0f7421 */ /* 0x000fc60000000000 */
[----:B------:R-:W-:Y:S01]  /*03c0*/  @!P6 FMUL R21, R21, 0.5 ;  /* 0x3f0000001515e820 */ /* 0x000fe20000400000 */
[----:B--2---:R-:W-:Y:S01]  /*03d0*/  @!P5 FMUL R3, R3, R3 ;  /* 0x000000030303d220 */ /* 0x004fe20000400000 */
[----:B------:R-:W-:Y:S02]  /*03e0*/  FSETP.GEU.AND P5, PT, R22, -126, PT ;  /* 0xc2fc00001600780b */ /* 0x000fe40003fae000 */
[----:B------:R-:W2:Y:S01]  /*03f0*/  MUFU.EX2 R18, R16 ;  /* 0x0000001000127308 */ /* 0x000ea20000000800 */
[----:B------:R-:W-:Y:S02]  /*0400*/  FADD R3, R3, 1 ;  /* 0x3f80000003037421 */ /* 0x000fe40000000000 */
[----:B------:R-:W-:Y:S01]  /*0410*/  @!P4 FMUL R19, R19, 0.5 ;  /* 0x3f0000001313c820 */ /* 0x000fe20000400000 */
[----:B-1----:R-:W-:-:S04]  /*0420*/  @!P3 FMUL R17, R17, R17 ;  /* 0x000000111111b220 */ /* 0x002fc80000400000 */
[----:B------:R-:W1:Y:S01]  /*0430*/  MUFU.EX2 R21, R21 ;  /* 0x0000001500157308 */ /* 0x000e620000000800 */
[----:B------:R-:W-:Y:S02]  /*0440*/  FSETP.GT.AND P3, PT, R3, 8.50705917302346158658e+37, PT ;  /* 0x7e8000000300780b */ /* 0x000fe40003f64000 */
[----:B------:R-:W-:Y:S01]  /*0450*/  @!P5 FMUL R22, R22, 0.5 ;  /* 0x3f0000001616d820 */ /* 0x000fe20000400000 */
[----:B------:R-:W-:Y:S01]  /*0460*/  FADD R17, R17, 1 ;  /* 0x3f80000011117421 */ /* 0x000fe20000000000 */
[----:B--2---:R-:W-:-:S03]  /*0470*/  @!P2 FMUL R18, R18, R18 ;  /* 0x000000121212a220 */ /* 0x004fc60000400000 */
[----:B------:R-:W2:Y:S01]  /*0480*/  MUFU.EX2 R19, R19 ;  /* 0x0000001300137308 */ /* 0x000ea20000000800 */
[----:B------:R-:W-:Y:S01]  /*0490*/  FSETP.GT.AND P2, PT, R15, 8.50705917302346158658e+37, PT ;  /* 0x7e8000000f00780b */ /* 0x000fe20003f44000 */
[----:B------:R-:W-:Y:S01]  /*04a0*/  FADD R23, R18, 1 ;  /* 0x3f80000012177421 */ /* 0x000fe20000000000 */
[----:B------:R-:W-:-:S03]  /*04b0*/  HFMA2.MMA R18, -RZ, RZ, 1.625, 0 ;  /* 0x3e800000ff127435 */ /* 0x000fc600000001ff */
[----:B------:R-:W-:Y:S01]  /*04c0*/  @P3 FMUL R3, R3, 0.25 ;  /* 0x3e80000003033820 */ /* 0x000fe20000400000 */
[----:B-1----:R-:W-:Y:S01]  /*04d0*/  @!P6 FMUL R21, R21, R21 ;  /* 0x000000151515e220 */ /* 0x002fe20000400000 */
[----:B------:R-:W1:Y:S01]  /*04e0*/  MUFU.EX2 R20, R20 ;  /* 0x0000001400147308 */ /* 0x000e620000000800 */
[----:B------:R-:W-:Y:S02]  /*04f0*/  FSETP.GT.AND P6, PT, R23, 8.50705917302346158658e+37, PT ;  /* 0x7e8000001700780b */ /* 0x000fe40003fc4000 */
[----:B------:R-:W-:-:S03]  /*0500*/  FADD R21, R21, 1 ;  /* 0x3f80000015157421 */ /* 0x000fc60000000000 */
[----:B------:R-:W-:Y:S01]  /*0510*/  @P2 FMUL R15, R15, 0.25 ;  /* 0x3e8000000f0f2820 */ /* 0x000fe20000400000 */
[----:B--2---:R-:W-:Y:S01]  /*0520*/  @!P4 FMUL R19, R19, R19 ;  /* 0x000000131313c220 */ /* 0x004fe20000400000 */
[----:B------:R2:W4:Y:S01]  /*0530*/  MUFU.EX2 R16, R22 ;  /* 0x0000001600107308 */ /* 0x0005220000000800 */
[----:B------:R-:W-:Y:S02]  /*0540*/  FSETP.GT.AND P4, PT, R21, 8.50705917302346158658e+37, PT ;  /* 0x7e8000001500780b */ /* 0x000fe40003f84000 */
[----:B------:R-:W-:Y:S01]  /*0550*/  FADD R28, R19, 1 ;  /* 0x3f800000131c7421 */ /* 0x000fe20000000000 */
[----:B------:R-:W-:Y:S02]  /*0560*/  FSEL R25, R18, 1, P6 ;  /* 0x3f80000012197808 */ /* 0x000fe40003000000 */
[----:B------:R-:W-:Y:S01]  /*0570*/  @P6 FMUL R23, R23, 0.25 ;  /* 0x3e80000017176820 */ /* 0x000fe20000400000 */
[----:B-1----:R-:W-:Y:S01]  /*0580*/  @!P1 FMUL R20, R20, R20 ;  /* 0x0000001414149220 */ /* 0x002fe20000400000 */
[----:B------:R-:W-:Y:S01]  /*0590*/  FSETP.GT.AND P1, PT, R17, 8.50705917302346158658e+37, PT ;  /* 0x7e8000001100780b */ /* 0x000fe20003f24000 */
[----:B------:R-:W1:Y:S01]  /*05a0*/  MUFU.RCP R3, R3 ;  /* 0x0000000300037308 */ /* 0x000e620000001000 */
[----:B--2---:R-:W-:Y:S01]  /*05b0*/  FSEL R22, R18, 1, P2 ;  /* 0x3f80000012167808 */ /* 0x004fe20001000000 */
[----:B------:R-:W-:Y:S01]  /*05c0*/  FADD R26, R20, 1 ;  /* 0x3f800000141a7421 */ /* 0x000fe20000000000 */
[----:B------:R-:W-:-:S02]  /*05d0*/  FSETP.GT.AND P2, PT, R28, 8.50705917302346158658e+37, PT ;  /* 0x7e8000001c00780b */ /* 0x000fc40003f44000 */
[----:B------:R-:W-:Y:S01]  /*05e0*/  FSEL R20, R18, 1, P3 ;  /* 0x3f80000012147808 */ /* 0x000fe20001800000 */
[----:B----4-:R-:W-:Y:S01]  /*05f0*/  @!P5 FMUL R16, R16, R16 ;  /* 0x000000101010d220 */ /* 0x010fe20000400000 */
[----:B------:R-:W-:Y:S01]  /*0600*/  FSETP.GT.AND P5, PT, R26, 8.50705917302346158658e+37, PT ;  /* 0x7e8000001a00780b */ /* 0x000fe20003fa4000 */
[----:B------:R-:W2:Y:S01]  /*0610*/  MUFU.RCP R15, R15 ;  /* 0x0000000f000f7308 */ /* 0x000ea20000001000 */
[----:B------:R-:W-:Y:S01]  /*0620*/  @P4 FMUL R21, R21, 0.25 ;  /* 0x3e80000015154820 */ /* 0x000fe20000400000 */
[----:B------:R-:W-:Y:S01]  /*0630*/  FADD R27, R16, 1 ;  /* 0x3f800000101b7421 */ /* 0x000fe20000000000 */
[----:B------:R-:W-:Y:S01]  /*0640*/  FSEL R24, R18, 1, P1 ;  /* 0x3f80000012187808 */ /* 0x000fe20000800000 */
[----:B------:R-:W-:-:S03]  /*0650*/  @P1 FMUL R17, R17, 0.25 ;  /* 0x3e80000011111820 */ /* 0x000fc60000400000 */
[----:B------:R-:W-:Y:S01]  /*0660*/  FSETP.GT.AND P3, PT, R27, 8.50705917302346158658e+37, PT ;  /* 0x7e8000001b00780b */ /* 0x000fe20003f64000 */
[----:B------:R-:W4:Y:S01]  /*0670*/  MUFU.RCP R16, R23 ;  /* 0x0000001700107308 */ /* 0x000f220000001000 */
[----:B------:R-:W-:Y:S01]  /*0680*/  @P2 FMUL R28, R28, 0.25 ;  /* 0x3e8000001c1c2820 */ /* 0x000fe20000400000 */
[----:B-1----:R-:W-:Y:S02]  /*0690*/  FMUL R3, R3, R20 ;  /* 0x0000001403037220 */ /* 0x002fe40000400000 */
[----:B------:R-:W-:Y:S01]  /*06a0*/  @P5 FMUL R26, R26, 0.25 ;  /* 0x3e8000001a1a5820 */ /* 0x000fe20000400000 */
[----:B--2---:R-:W-:-:S03]  /*06b0*/  FMUL R15, R15, R22 ;  /* 0x000000160f0f7220 */ /* 0x004fc60000400000 */
[----:B------:R-:W1:Y:S01]  /*06c0*/  MUFU.RCP R17, R17 ;  /* 0x0000001100117308 */ /* 0x000e620000001000 */
[----:B------:R-:W-:Y:S01]  /*06d0*/  FSEL R22, R18, 1, P5 ;  /* 0x3f80000012167808 */ /* 0x000fe20002800000 */
[----:B------:R-:W-:Y:S02]  /*06e0*/  FMUL R15, R12, R15 ;  /* 0x0000000f0c0f7220 */ /* 0x000fe40000400000 */
[----:B------:R-:W-:Y:S01]  /*06f0*/  @P3 FMUL R27, R27, 0.25 ;  /* 0x3e8000001b1b3820 */ /* 0x000fe20000400000 */
[----:B---3--:R-:W-:Y:S02]  /*0700*/  HADD2.F32 R12, -RZ, R7.H0_H0 ;  /* 0x20000007ff0c7230 */ /* 0x008fe40000004100 */
[----:B----4-:R-:W-:Y:S01]  /*0710*/  FMUL R16, R16, R25 ;  /* 0x0000001910107220 */ /* 0x010fe20000400000 */
[----:B------:R-:W2:Y:S01]  /*0720*/  MUFU.RCP R20, R28 ;  /* 0x0000001c00147308 */ /* 0x000ea20000001000 */
[----:B------:R-:W-:Y:S02]  /*0730*/  FSEL R25, R18, 1, P2 ;  /* 0x3f80000012197808 */ /* 0x000fe40001000000 */
[----:B------:R-:W-:Y:S01]  /*0740*/  FMUL R16, R9, R16 ;  /* 0x0000001009107220 */ /* 0x000fe20000400000 */
[----:B------:R-:W-:-:S02]  /*0750*/  HADD2.F32 R9, -RZ, R4.H0_H0 ;  /* 0x20000004ff097230 */ /* 0x000fc40000004100 */
[----:B-1----:R-:W-:Y:S02]  /*0760*/  FMUL R17, R17, R24 ;  /* 0x0000001811117220 */ /* 0x002fe40000400000 */
[----:B------:R-:W1:Y:S01]  /*0770*/  MUFU.RCP R23, R27 ;  /* 0x0000001b00177308 */ /* 0x000e620000001000 */
[----:B------:R-:W-:Y:S01]  /*0780*/  FSEL R24, R18, 1, P4 ;  /* 0x3f80000012187808 */ /* 0x000fe20002000000 */
[----:B------:R-:W-:Y:S01]  /*0790*/  FMUL R17, R0, R17 ;  /* 0x0000001100117220 */ /* 0x000fe20000400000 */
[----:B------:R-:W-:-:S05]  /*07a0*/  HADD2.F32 R0, -RZ, R4.H1_H1 ;  /* 0x30000004ff007230 */ /* 0x000fca0000004100 */
[----:B------:R3:W4:Y:S01]  /*07b0*/  MUFU.RCP R19, R26 ;  /* 0x0000001a00137308 */ /* 0x0007220000001000 */
[----:B------:R-:W-:-:S07]  /*07c0*/  FMUL R15, R0, R15 ;  /* 0x0000000f000f7220 */ /* 0x000fce0000400000 */
[----:B------:R-:W5:Y:S01]  /*07d0*/  MUFU.RCP R21, R21 ;  /* 0x0000001500157308 */ /* 0x000f620000001000 */
[----:B---3--:R-:W-:Y:S01]  /*07e0*/  FSEL R26, R18, 1, P3 ;  /* 0x3f800000121a7808 */ /* 0x008fe20001800000 */
[----:B--2---:R-:W-:Y:S01]  /*07f0*/  FMUL R18, R20, R25 ;  /* 0x0000001914127220 */ /* 0x004fe20000400000 */
[----:B------:R-:W-:Y:S01]  /*0800*/  FMUL R20, R2, R3 ;  /* 0x0000000302147220 */ /* 0x000fe20000400000 */
[----:B------:R-:W-:Y:S01]  /*0810*/  HADD2.F32 R25, -RZ, R7.H1_H1 ;  /* 0x30000007ff197230 */ /* 0x000fe20000004100 */
[----:B------:R-:W2:Y:S01]  /*0820*/  LDC.64 R2, c[0x0][0x220] ;  /* 0x00008800ff027b82 */ /* 0x000ea20000000a00 */
[----:B-1----:R-:W-:Y:S01]  /*0830*/  FMUL R23, R23, R26 ;  /* 0x0000001a17177220 */ /* 0x002fe20000400000 */
[----:B----4-:R-:W-:Y:S01]  /*0840*/  FMUL R19, R19, R22 ;  /* 0x0000001613137220 */ /* 0x010fe20000400000 */
[----:B------:R-:W-:Y:S01]  /*0850*/  FMUL R18, R11, R18 ;  /* 0x000000120b127220 */ /* 0x000fe20000400000 */
[----:B------:R-:W-:Y:S02]  /*0860*/  HADD2.F32 R11, -RZ, R5.H1_H1 ;  /* 0x30000005ff0b7230 */ /* 0x000fe40000004100 */
[----:B------:R-:W-:Y:S01]  /*0870*/  FMUL R23, R10, R23 ;  /* 0x000000170a177220 */ /* 0x000fe20000400000 */
[----:B------:R-:W-:Y:S01]  /*0880*/  FMUL R19, R8, R19 ;  /* 0x0000001308137220 */ /* 0x000fe20000400000 */
[----:B------:R-:W-:-:S02]  /*0890*/  HADD2.F32 R10, -RZ, R6.H1_H1 ;  /* 0x30000006ff0a7230 */ /* 0x000fc40000004100 */
[----:B------:R-:W-:Y:S01]  /*08a0*/  FMUL R4, R9, R20 ;  /* 0x0000001409047220 */ /* 0x000fe20000400000 */
[----:B------:R-:W-:Y:S02]  /*08b0*/  HADD2.F32 R8, -RZ, R5.H0_H0 ;  /* 0x20000005ff087230 */ /* 0x000fe40000004100 */
[----:B-----5:R-:W-:Y:S01]  /*08c0*/  FMUL R21, R21, R24 ;  /* 0x0000001815157220 */ /* 0x020fe20000400000 */
[----:B------:R-:W-:Y:S02]  /*08d0*/  HADD2.F32 R6, -RZ, R6.H0_H0 ;  /* 0x20000006ff067230 */ /* 0x000fe40000004100 */
[----:B------:R-:W-:Y:S01]  /*08e0*/  FMUL R16, R11, R16 ;  /* 0x000000100b107220 */ /* 0x000fe20000400000 */
[----:B------:R-:W-:Y:S01]  /*08f0*/  FMUL R7, R12, R23 ;  /* 0x000000170c077220 */ /* 0x000fe20000400000 */
[----:B------:R-:W-:Y:S01]  /*0900*/  FMUL R21, R14, R21 ;  /* 0x000000150e157220 */ /* 0x000fe20000400000 */
[----:B------:R-:W-:Y:S01]  /*0910*/  FMUL R5, R8, R17 ;  /* 0x0000001108057220 */ /* 0x000fe20000400000 */
[----:B------:R-:W-:Y:S01]  /*0920*/  FMUL R6, R6, R19 ;  /* 0x0000001306067220 */ /* 0x000fe20000400000 */
[----:B------:R-:W-:Y:S01]  /*0930*/  FMUL R18, R25, R18 ;  /* 0x0000001219127220 */ /* 0x000fe20000400000 */
[----:B------:R-:W-:Y:S01]  /*0940*/  FMUL R21, R10, R21 ;  /* 0x000000150a157220 */ /* 0x000fe20000400000 */
[----:B------:R-:W-:-:S02]  /*0950*/  F2FP.F16.F32.PACK_AB R4, R15, R4 ;  /* 0x000000040f04723e */ /* 0x000fc400000000ff */
[----:B------:R-:W-:Y:S02]  /*0960*/  F2FP.F16.F32.PACK_AB R5, R16, R5 ;  /* 0x000000051005723e */ /* 0x000fe400000000ff */
[----:B------:R-:W-:Y:S01]  /*0970*/  F2FP.F16.F32.PACK_AB R6, R21, R6 ;  /* 0x000000061506723e */ /* 0x000fe200000000ff */
[----:B--2---:R-:W-:Y:S01]  /*0980*/  IMAD.WIDE R2, R13, 0x2, R2 ;  /* 0x000000020d027825 */ /* 0x004fe200078e0202 */
[----:B------:R-:W-:Y:S01]  /*0990*/  F2FP.F16.F32.PACK_AB R7, R18, R7 ;  /* 0x000000071207723e */ /* 0x000fe200000000ff */
[----:B------:R-:W-:Y:S06]  /*09a0*/  @P0 EXIT ;  /* 0x000000000000094d */ /* 0x000fec0003800000 */
[----:B------:R-:W-:Y:S01]  /*09b0*/  STG.E.128 desc[UR4][R2.64], R4 ;  /* 0x0000000402007986 */ /* 0x000fe2000c101d04 */
[----:B------:R-:W-:Y:S05]  /*09c0*/  EXIT ;  /* 0x000000000000794d */ /* 0x000fea0003800000 */
.L_x_0:
[----:B------:R-:W-:-:S00]  /*09d0*/  BRA `(.L_x_0) ;  /* 0xfffffffc00fc7947 */ /* 0x000fc0000383ffff */
[----:B------:R-:W-:-:S00]  /*09e0*/  NOP ;  /* 0x0000000000007918 */ /* 0x000fc00000000000 */
        /* <DEDUP_REMOVED lines=9> */
.L_x_1:


//--------------------- .nv.constant0.triton_poi_fused_mul_silu_7 --------------------------
	.section	.nv.constant0.triton_poi_fused_mul_silu_7,"a",@progbits
	.sectionflags	@""
	.align	4
.nv.constant0.triton_poi_fused_mul_silu_7:
	.zero		568
